	.headerflags	@"EF_CUDA_TEXMODE_UNIFIED EF_CUDA_64BIT_ADDRESS EF_CUDA_ACCELERATORS EF_CUDA_SM90 EF_CUDA_VIRTUAL_SM(EF_CUDA_SM90)"
	.elftype	@"ET_EXEC"


//--------------------- .nv.info                  --------------------------
	.section	.nv.info,"",@"SHT_CUDA_INFO"
	.align	4


	//----- nvinfo : EIATTR_REGCOUNT
	.align		4
        /*0000*/ 	.byte	0x04, 0x2f
        /*0002*/ 	.short	(.L_1 - .L_0)
	.align		4
.L_0:
        /*0004*/ 	.word	index@(triton_poi_fused_convolution_15)
        /*0008*/ 	.word	0x0000001e


	//----- nvinfo : EIATTR_MIN_STACK_SIZE
	.align		4
.L_1:
        /*000c*/ 	.byte	0x04, 0x12
        /*000e*/ 	.short	(.L_3 - .L_2)
	.align		4
.L_2:
        /*0010*/ 	.word	index@(triton_poi_fused_convolution_15)
        /*0014*/ 	.word	0x00000000


	//----- nvinfo : EIATTR_FRAME_SIZE
	.align		4
.L_3:
        /*0018*/ 	.byte	0x04, 0x11
        /*001a*/ 	.short	(.L_5 - .L_4)
	.align		4
.L_4:
        /*001c*/ 	.word	index@(triton_poi_fused_convolution_15)
        /*0020*/ 	.word	0x00000000


	//----- nvinfo : EIATTR_MIN_STACK_SIZE
	.align		4
.L_5:
        /*0024*/ 	.byte	0x04, 0x12
        /*0026*/ 	.short	(.L_7 - .L_6)
	.align		4
.L_6:
        /*0028*/ 	.word	index@(triton_poi_fused_convolution_15)
        /*002c*/ 	.word	0x00000000
.L_7:


//--------------------- .nv.info.triton_poi_fused_convolution_15 --------------------------
	.section	.nv.info.triton_poi_fused_convolution_15,"",@"SHT_CUDA_INFO"
	.sectionflags	@""
	.align	4


	//----- nvinfo : EIATTR_CUDA_API_VERSION
	.align		4
        /*0000*/ 	.byte	0x04, 0x37
        /*0002*/ 	.short	(.L_9 - .L_8)
.L_8:
        /*0004*/ 	.word	0x0000007c


	//----- nvinfo : EIATTR_KPARAM_INFO
	.align		4
.L_9:
        /*0008*/ 	.byte	0x04, 0x17
        /*000a*/ 	.short	(.L_11 - .L_10)
.L_10:
        /*000c*/ 	.word	0x00000000
        /*0010*/ 	.short	0x0004
        /*0012*/ 	.short	0x001c
        /*0014*/ 	.byte	0x00, 0xf0, 0x11, 0x00


	//----- nvinfo : EIATTR_KPARAM_INFO
	.align		4
.L_11:
        /*0018*/ 	.byte	0x04, 0x17
        /*001a*/ 	.short	(.L_13 - .L_12)
.L_12:
        /*001c*/ 	.word	0x00000000
        /*0020*/ 	.short	0x0003
        /*0022*/ 	.short	0x0018
        /*0024*/ 	.byte	0x00, 0xf0, 0x11, 0x00


	//----- nvinfo : EIATTR_KPARAM_INFO
	.align		4
.L_13:
        /*0028*/ 	.byte	0x04, 0x17
        /*002a*/ 	.short	(.L_15 - .L_14)
.L_14:
        /*002c*/ 	.word	0x00000000
        /*0030*/ 	.short	0x0002
        /*0032*/ 	.short	0x0010
        /*0034*/ 	.byte	0x00, 0xf4, 0x21, 0x00


	//----- nvinfo : EIATTR_KPARAM_INFO
	.align		4
.L_15:
        /*0038*/ 	.byte	0x04, 0x17
        /*003a*/ 	.short	(.L_17 - .L_16)
.L_16:
        /*003c*/ 	.word	0x00000000
        /*0040*/ 	.short	0x0001
        /*0042*/ 	.short	0x0008
        /*0044*/ 	.byte	0x00, 0xf4, 0x21, 0x00


	//----- nvinfo : EIATTR_KPARAM_INFO
	.align		4
.L_17:
        /*0048*/ 	.byte	0x04, 0x17
        /*004a*/ 	.short	(.L_19 - .L_18)
.L_18:
        /*004c*/ 	.word	0x00000000
        /*0050*/ 	.short	0x0000
        /*0052*/ 	.short	0x0000
        /*0054*/ 	.byte	0x00, 0xf4, 0x21, 0x00


	//----- nvinfo : EIATTR_SPARSE_MMA_MASK
	.align		4
.L_19:
        /*0058*/ 	.byte	0x03, 0x50
        /*005a*/ 	.short	0x0000


	//----- nvinfo : EIATTR_MAXREG_COUNT
	.align		4
        /*005c*/ 	.byte	0x03, 0x1b
        /*005e*/ 	.short	0x00ff


	//----- nvinfo : EIATTR_EXIT_INSTR_OFFSETS
	.align		4
        /*0060*/ 	.byte	0x04, 0x1c
        /*0062*/ 	.short	(.L_21 - .L_20)


	//   ....[0]....
.L_20:
        /*0064*/ 	.word	0x00000630


	//   ....[1]....
        /*0068*/ 	.word	0x000006b0


	//----- nvinfo : EIATTR_REQNTID
	.align		4
.L_21:
        /*006c*/ 	.byte	0x04, 0x10
        /*006e*/ 	.short	(.L_23 - .L_22)
.L_22:
        /*0070*/ 	.word	0x00000080
        /*0074*/ 	.word	0x00000001
        /*0078*/ 	.word	0x00000001


	//----- nvinfo : EIATTR_CBANK_PARAM_SIZE
	.align		4
.L_23:
        /*007c*/ 	.byte	0x03, 0x19
        /*007e*/ 	.short	0x0020


	//----- nvinfo : EIATTR_PARAM_CBANK
	.align		4
        /*0080*/ 	.byte	0x04, 0x0a
        /*0082*/ 	.short	(.L_25 - .L_24)
	.align		4
.L_24:
        /*0084*/ 	.word	index@(.nv.constant0.triton_poi_fused_convolution_15)
        /*0088*/ 	.short	0x0210
        /*008a*/ 	.short	0x0020


	//----- nvinfo : EIATTR_SW_WAR
	.align		4
.L_25:
        /*008c*/ 	.byte	0x04, 0x36
        /*008e*/ 	.short	(.L_27 - .L_26)
.L_26:
        /*0090*/ 	.word	0x00000008
.L_27:


//--------------------- .nv.callgraph             --------------------------
	.section	.nv.callgraph,"",@"SHT_CUDA_CALLGRAPH"
	.align	4
	.sectionentsize	8
	.align		4
        /*0000*/ 	.word	0x00000000
	.align		4
        /*0004*/ 	.word	0xffffffff
	.align		4
        /*0008*/ 	.word	0x00000000
	.align		4
        /*000c*/ 	.word	0xfffffffe
	.align		4
        /*0010*/ 	.word	0x00000000
	.align		4
        /*0014*/ 	.word	0xfffffffd
	.align		4
        /*0018*/ 	.word	0x00000000
	.align		4
        /*001c*/ 	.word	0xfffffffc


//--------------------- .text.triton_poi_fused_convolution_15 --------------------------
	.section	.text.triton_poi_fused_convolution_15,"ax",@progbits
	.sectionflags	@"SHF_BARRIERS=1"
	.align	128
        .global         triton_poi_fused_convolution_15
        .type           triton_poi_fused_convolution_15,@function
        .size           triton_poi_fused_convolution_15,(.L_x_1 - triton_poi_fused_convolution_15)
        .other          triton_poi_fused_convolution_15,@"STO_CUDA_ENTRY STV_DEFAULT"
triton_poi_fused_convolution_15:
.text.triton_poi_fused_convolution_15:
[----:B------:R-:W0:Y:S02]  /*0000*/  LDC R1, c[0x0][0x28] ;  /* 0x00000a00ff017b82 */ /* 0x000e240000000800 */
[----:B------:R-:W1:Y:S01]  /*0010*/  S2R R2, SR_CTAID.Y ;  /* 0x0000000000027919 */ /* 0x000e620000002600 */
[----:B------:R-:W2:Y:S01]  /*0020*/  LDC.64 R14, c[0x0][0x210] ;  /* 0x00008400ff0e7b82 */ /* 0x000ea20000000a00 */
[----:B------:R-:W-:Y:S01]  /*0030*/  CS2R R18, SRZ ;  /* 0x0000000000127805 */ /* 0x000fe2000001ff00 */
[----:B------:R-:W-:Y:S01]  /*0040*/  ULDC.64 UR6, c[0x0][0x208] ;  /* 0x0000820000067ab9 */ /* 0x000fe20000000a00 */
[----:B------:R-:W3:Y:S01]  /*0050*/  S2R R0, SR_TID.X ;  /* 0x0000000000007919 */ /* 0x000ee20000002100 */
[----:B------:R-:W-:Y:S01]  /*0060*/  CS2R R20, SRZ ;  /* 0x0000000000147805 */ /* 0x000fe2000001ff00 */
[----:B------:R-:W4:Y:S03]  /*0070*/  S2R R5, SR_CTAID.X ;  /* 0x0000000000057919 */ /* 0x000f260000002500 */
[----:B------:R-:W5:Y:S01]  /*0080*/  LDC.64 R10, c[0x0][0x218] ;  /* 0x00008600ff0a7b82 */ /* 0x000f620000000a00 */
[----:B-1----:R-:W-:-:S02]  /*0090*/  IMAD.SHL.U32 R2, R2, 0x20, RZ ;  /* 0x0000002002027824 */ /* 0x002fc400078e00ff */
[----:B---3--:R-:W-:Y:S01]  /*00a0*/  IMAD.SHL.U32 R3, R0, 0x2, RZ ;  /* 0x0000000200037824 */ /* 0x008fe200078e00ff */
[----:B------:R-:W-:-:S04]  /*00b0*/  SHF.R.U32.HI R22, RZ, 0x4, R0 ;  /* 0x00000004ff167819 */ /* 0x000fc80000011600 */
[----:B------:R-:W-:Y:S02]  /*00c0*/  LOP3.LUT R4, R2, 0x1e, R3, 0xf8, !PT ;  /* 0x0000001e02047812 */ /* 0x000fe400078ef803 */
[----:B------:R-:W-:Y:S02]  /*00d0*/  SGXT.U32 R22, R22, 0x3 ;  /* 0x000000031616781a */ /* 0x000fe40000000000 */
[C---:B------:R-:W-:Y:S01]  /*00e0*/  ISETP.GE.AND P4, PT, R4.reuse, 0x98, PT ;  /* 0x000000980400780c */ /* 0x040fe20003f86270 */
[----:B------:R-:W-:-:S05]  /*00f0*/  IMAD.HI R3, R4, 0x6bca1af3, RZ ;  /* 0x6bca1af304037827 */ /* 0x000fca00078e02ff */
[----:B------:R-:W-:-:S04]  /*0100*/  SHF.R.U32.HI R6, RZ, 0x1f, R3 ;  /* 0x0000001fff067819 */ /* 0x000fc80000011603 */
[----:B------:R-:W-:Y:S01]  /*0110*/  LEA.HI.SX32 R7, R3, R6, 0x1c ;  /* 0x0000000603077211 */ /* 0x000fe200078fe2ff */
[----:B----4-:R-:W-:-:S04]  /*0120*/  IMAD.SHL.U32 R3, R5, 0x20, RZ ;  /* 0x0000002005037824 */ /* 0x010fc800078e00ff */
[----:B------:R-:W-:Y:S01]  /*0130*/  IMAD R24, R7, -0x26, R4 ;  /* 0xffffffda07187824 */ /* 0x000fe200078e0204 */
[----:B------:R-:W-:Y:S02]  /*0140*/  LOP3.LUT R5, R3, R22, RZ, 0xfc, !PT ;  /* 0x0000001603057212 */ /* 0x000fe400078efcff */
[----:B------:R-:W-:Y:S01]  /*0150*/  LOP3.LUT R4, R3, 0x8, R22, 0xfe, !PT ;  /* 0x0000000803047812 */ /* 0x000fe200078efe16 */
[----:B------:R-:W-:Y:S01]  /*0160*/  IMAD R6, R7, 0x980, R24 ;  /* 0x0000098007067824 */ /* 0x000fe200078e0218 */
[----:B------:R-:W-:Y:S01]  /*0170*/  LOP3.LUT R8, R3, 0x10, R22, 0xfe, !PT ;  /* 0x0000001003087812 */ /* 0x000fe200078efe16 */
[----:B-----5:R-:W-:Y:S01]  /*0180*/  IMAD.WIDE R24, R24, 0x4, R10 ;  /* 0x0000000418187825 */ /* 0x020fe200078e020a */
[----:B------:R-:W-:Y:S02]  /*0190*/  ISETP.LT.AND P1, PT, R4, 0x40, !P4 ;  /* 0x000000400400780c */ /* 0x000fe40006721270 */
[----:B------:R-:W-:Y:S02]  /*01a0*/  CS2R R10, SRZ ;  /* 0x00000000000a7805 */ /* 0x000fe4000001ff00 */
[----:B------:R-:W-:Y:S01]  /*01b0*/  LOP3.LUT R4, R3, 0x18, R22, 0xfe, !PT ;  /* 0x0000001803047812 */ /* 0x000fe200078efe16 */
[C---:B------:R-:W-:Y:S01]  /*01c0*/  IMAD R7, R5.reuse, 0x26, R6 ;  /* 0x0000002605077824 */ /* 0x040fe200078e0206 */
[----:B------:R-:W-:-:S02]  /*01d0*/  ISETP.LT.AND P0, PT, R5, 0x40, !P4 ;  /* 0x000000400500780c */ /* 0x000fc40006701270 */
[----:B------:R-:W-:Y:S01]  /*01e0*/  ISETP.LT.AND P3, PT, R4, 0x40, !P4 ;  /* 0x000000400400780c */ /* 0x000fe20006761270 */
[C---:B------:R-:W-:Y:S01]  /*01f0*/  VIADD R9, R7.reuse, 0x130 ;  /* 0x0000013007097836 */ /* 0x040fe20000000000 */
[----:B------:R-:W-:Y:S01]  /*0200*/  ISETP.LT.AND P2, PT, R8, 0x40, !P4 ;  /* 0x000000400800780c */ /* 0x000fe20006741270 */
[C---:B------:R-:W-:Y:S02]  /*0210*/  VIADD R13, R7.reuse, 0x260 ;  /* 0x00000260070d7836 */ /* 0x040fe40000000000 */
[C---:B------:R-:W-:Y:S02]  /*0220*/  VIADD R17, R7.reuse, 0x390 ;  /* 0x0000039007117836 */ /* 0x040fe40000000000 */
[----:B--2---:R-:W-:-:S04]  /*0230*/  IMAD.WIDE R4, R7, 0x4, R14 ;  /* 0x0000000407047825 */ /* 0x004fc800078e020e */
[----:B------:R-:W-:-:S04]  /*0240*/  IMAD.WIDE R6, R9, 0x4, R14 ;  /* 0x0000000409067825 */ /* 0x000fc800078e020e */
[--C-:B------:R-:W-:Y:S01]  /*0250*/  IMAD.WIDE R8, R13, 0x4, R14.reuse ;  /* 0x000000040d087825 */ /* 0x100fe200078e020e */
[----:B------:R-:W-:Y:S01]  /*0260*/  CS2R R12, SRZ ;  /* 0x00000000000c7805 */ /* 0x000fe2000001ff00 */
[----:B------:R-:W2:Y:S02]  /*0270*/  @P1 LDG.E.EL.64 R18, desc[UR6][R6.64] ;  /* 0x0000000606121981 */ /* 0x000ea4000c2e1b00 */
[----:B------:R-:W-:Y:S01]  /*0280*/  IMAD.WIDE R14, R17, 0x4, R14 ;  /* 0x00000004110e7825 */ /* 0x000fe200078e020e */
[----:B------:R-:W-:Y:S01]  /*0290*/  CS2R R16, SRZ ;  /* 0x0000000000107805 */ /* 0x000fe2000001ff00 */
[----:B------:R1:W3:Y:S04]  /*02a0*/  @P2 LDG.E.EL.64 R20, desc[UR6][R8.64] ;  /* 0x0000000608142981 */ /* 0x0002e8000c2e1b00 */
[----:B------:R-:W2:Y:S04]  /*02b0*/  @!P4 LDG.E.EL.64 R12, desc[UR6][R24.64] ;  /* 0x00000006180cc981 */ /* 0x000ea8000c2e1b00 */
[----:B------:R-:W4:Y:S01]  /*02c0*/  @P0 LDG.E.EL.64 R16, desc[UR6][R4.64] ;  /* 0x0000000604100981 */ /* 0x000f22000c2e1b00 */
[----:B------:R-:W5:Y:S03]  /*02d0*/  S2UR UR5, SR_CgaCtaId ;  /* 0x00000000000579c3 */ /* 0x000f660000008800 */
[----:B------:R-:W3:Y:S01]  /*02e0*/  @P3 LDG.E.EL.64 R10, desc[UR6][R14.64] ;  /* 0x000000060e0a3981 */ /* 0x000ee2000c2e1b00 */
[----:B------:R-:W-:Y:S01]  /*02f0*/  IMAD.SHL.U32 R23, R0, 0x40, RZ ;  /* 0x0000004000177824 */ /* 0x000fe200078e00ff */
[----:B------:R-:W-:-:S03]  /*0300*/  UMOV UR4, 0x400 ;  /* 0x0000040000047882 */ /* 0x000fc60000000000 */
[----:B-1----:R-:W1:Y:S01]  /*0310*/  LDC.64 R8, c[0x0][0x220] ;  /* 0x00008800ff087b82 */ /* 0x002e620000000a00 */
[----:B------:R-:W-:-:S04]  /*0320*/  LOP3.LUT R23, R23, 0x3c0, RZ, 0xc0, !PT ;  /* 0x000003c017177812 */ /* 0x000fc800078ec0ff */
[C---:B------:R-:W-:Y:S02]  /*0330*/  LOP3.LUT R22, R23.reuse, R22, RZ, 0xfc, !PT ;  /* 0x0000001617167212 */ /* 0x040fe400078efcff */
[C---:B------:R-:W-:Y:S02]  /*0340*/  LOP3.LUT R27, R23.reuse, 0x20, RZ, 0xfc, !PT ;  /* 0x00000020171b7812 */ /* 0x040fe400078efcff */
[-C--:B------:R-:W-:Y:S02]  /*0350*/  LEA.HI R23, R23, R22.reuse, RZ, 0x1b ;  /* 0x0000001617177211 */ /* 0x080fe400078fd8ff */
[----:B------:R-:W-:Y:S01]  /*0360*/  LEA.HI R27, R27, R22, RZ, 0x1b ;  /* 0x000000161b1b7211 */ /* 0x000fe200078fd8ff */
[----:B-----5:R-:W-:-:S06]  /*0370*/  UPRMT UR4, UR5, 0x654, UR4 ;  /* 0x0000065405047896 */ /* 0x020fcc0008000004 */
[----:B------:R-:W-:Y:S02]  /*0380*/  LEA R23, R23, UR4, 0x2 ;  /* 0x0000000417177c11 */ /* 0x000fe4000f8e10ff */
[----:B------:R-:W-:Y:S01]  /*0390*/  LEA R22, R27, UR4, 0x2 ;  /* 0x000000041b167c11 */ /* 0x000fe2000f8e10ff */
[C---:B--2---:R-:W-:Y:S01]  /*03a0*/  FADD R18, R12.reuse, R18 ;  /* 0x000000120c127221 */ /* 0x044fe20000000000 */
[C---:B------:R-:W-:Y:S01]  /*03b0*/  FADD R19, R13.reuse, R19 ;  /* 0x000000130d137221 */ /* 0x040fe20000000000 */
[C---:B----4-:R-:W-:Y:S01]  /*03c0*/  FADD R16, R12.reuse, R16 ;  /* 0x000000100c107221 */ /* 0x050fe20000000000 */
[C---:B------:R-:W-:Y:S01]  /*03d0*/  FADD R17, R13.reuse, R17 ;  /* 0x000000110d117221 */ /* 0x040fe20000000000 */
[C---:B---3--:R-:W-:Y:S01]  /*03e0*/  FADD R20, R12.reuse, R20 ;  /* 0x000000140c147221 */ /* 0x048fe20000000000 */
[C---:B------:R-:W-:Y:S01]  /*03f0*/  FADD R21, R13.reuse, R21 ;  /* 0x000000150d157221 */ /* 0x040fe20000000000 */
[----:B------:R-:W-:Y:S01]  /*0400*/  FADD R14, R12, R10 ;  /* 0x0000000a0c0e7221 */ /* 0x000fe20000000000 */
[----:B------:R-:W-:Y:S01]  /*0410*/  STS [R23], R16 ;  /* 0x0000001017007388 */ /* 0x000fe20000000800 */
[----:B------:R-:W-:-:S03]  /*0420*/  FADD R13, R13, R11 ;  /* 0x0000000b0d0d7221 */ /* 0x000fc60000000000 */
[----:B------:R-:W-:Y:S04]  /*0430*/  STS [R22+0x80], R17 ;  /* 0x0000801116007388 */ /* 0x000fe80000000800 */
[----:B------:R-:W-:Y:S04]  /*0440*/  STS [R23+0x20], R18 ;  /* 0x0000201217007388 */ /* 0x000fe80000000800 */
[----:B------:R-:W-:Y:S04]  /*0450*/  STS [R22+0xa0], R19 ;  /* 0x0000a01316007388 */ /* 0x000fe80000000800 */
[----:B------:R-:W-:Y:S01]  /*0460*/  STS [R23+0x40], R20 ;  /* 0x0000401417007388 */ /* 0x000fe20000000800 */
[----:B------:R-:W-:-:S03]  /*0470*/  IMAD.SHL.U32 R10, R0, 0x4, RZ ;  /* 0x00000004000a7824 */ /* 0x000fc600078e00ff */
[----:B------:R-:W-:Y:S04]  /*0480*/  STS [R22+0xc0], R21 ;  /* 0x0000c01516007388 */ /* 0x000fe80000000800 */
[----:B------:R-:W-:Y:S04]  /*0490*/  STS [R23+0x60], R14 ;  /* 0x0000600e17007388 */ /* 0x000fe80000000800 */
[----:B------:R2:W-:Y:S01]  /*04a0*/  STS [R22+0xe0], R13 ;  /* 0x0000e00d16007388 */ /* 0x0005e20000000800 */
[----:B------:R-:W-:Y:S02]  /*04b0*/  SHF.R.U32.HI R5, RZ, 0x5, R10 ;  /* 0x00000005ff057819 */ /* 0x000fe4000001160a */
[----:B------:R-:W-:-:S02]  /*04c0*/  LOP3.LUT R12, R10, 0x1fc, RZ, 0xc0, !PT ;  /* 0x000001fc0a0c7812 */ /* 0x000fc400078ec0ff */
[----:B------:R-:W-:-:S05]  /*04d0*/  SGXT.U32 R5, R5, 0x4 ;  /* 0x000000040505781a */ /* 0x000fca0000000000 */
[----:B------:R-:W-:-:S05]  /*04e0*/  IMAD.IADD R5, R12, 0x1, R5 ;  /* 0x000000010c057824 */ /* 0x000fca00078e0205 */
[----:B------:R-:W-:Y:S01]  /*04f0*/  LEA R15, R5, UR4, 0x2 ;  /* 0x00000004050f7c11 */ /* 0x000fe2000f8e10ff */
[----:B------:R-:W-:Y:S01]  /*0500*/  BAR.SYNC.DEFER_BLOCKING 0x0 ;  /* 0x0000000000007b1d */ /* 0x000fe20000010000 */
[----:B------:R-:W-:-:S04]  /*0510*/  SHF.R.U32.HI R11, RZ, 0x3, R0 ;  /* 0x00000003ff0b7819 */ /* 0x000fc80000011600 */
[----:B------:R-:W-:Y:S01]  /*0520*/  SGXT.U32 R11, R11, 0x4 ;  /* 0x000000040b0b781a */ /* 0x000fe20000000000 */
[----:B------:R-:W-:Y:S04]  /*0530*/  LDS R4, [R15] ;  /* 0x000000000f047984 */ /* 0x000fe80000000800 */
[----:B------:R-:W-:Y:S04]  /*0540*/  LDS R5, [R15+0x4] ;  /* 0x000004000f057984 */ /* 0x000fe80000000800 */
[----:B------:R-:W-:Y:S04]  /*0550*/  LDS R6, [R15+0x8] ;  /* 0x000008000f067984 */ /* 0x000fe80000000800 */
[----:B------:R-:W3:Y:S01]  /*0560*/  LDS R7, [R15+0xc] ;  /* 0x00000c000f077984 */ /* 0x000ee20000000800 */
[----:B------:R-:W-:-:S02]  /*0570*/  LOP3.LUT R10, R3, 0x1c, R10, 0xf8, !PT ;  /* 0x0000001c030a7812 */ /* 0x000fc400078ef80a */
[----:B------:R-:W-:Y:S02]  /*0580*/  LOP3.LUT R11, R2, R11, RZ, 0xfc, !PT ;  /* 0x0000000b020b7212 */ /* 0x000fe400078efcff */
[----:B------:R-:W-:Y:S02]  /*0590*/  ISETP.GE.AND P0, PT, R10, 0x40, PT ;  /* 0x000000400a00780c */ /* 0x000fe40003f06270 */
[C---:B------:R-:W-:Y:S02]  /*05a0*/  LOP3.LUT R0, R11.reuse, 0x10, RZ, 0xfc, !PT ;  /* 0x000000100b007812 */ /* 0x040fe400078efcff */
[C---:B------:R-:W-:Y:S02]  /*05b0*/  ISETP.LT.AND P1, PT, R11.reuse, 0x98, !P0 ;  /* 0x000000980b00780c */ /* 0x040fe40004721270 */
[----:B------:R-:W-:Y:S01]  /*05c0*/  ISETP.LT.AND P0, PT, R0, 0x98, !P0 ;  /* 0x000000980000780c */ /* 0x000fe20004701270 */
[----:B------:R-:W-:Y:S01]  /*05d0*/  IMAD R3, R11, 0x40, R10 ;  /* 0x000000400b037824 */ /* 0x000fe200078e020a */
[----:B--2---:R-:W-:-:S03]  /*05e0*/  LOP3.LUT R13, R12, 0x200, RZ, 0xfc, !PT ;  /* 0x000002000c0d7812 */ /* 0x004fc600078efcff */
[----:B-1----:R-:W-:Y:S01]  /*05f0*/  IMAD.WIDE R2, R3, 0x4, R8 ;  /* 0x0000000403027825 */ /* 0x002fe200078e0208 */
[----:B------:R-:W-:-:S04]  /*0600*/  LEA.HI R13, R13, R12, RZ, 0x1b ;  /* 0x0000000c0d0d7211 */ /* 0x000fc800078fd8ff */
[----:B------:R-:W-:Y:S01]  /*0610*/  LEA R13, R13, UR4, 0x2 ;  /* 0x000000040d0d7c11 */ /* 0x000fe2000f8e10ff */
[----:B---3--:R1:W-:Y:S02]  /*0620*/  @P1 STG.E.128 desc[UR6][R2.64], R4 ;  /* 0x0000000402001986 */ /* 0x0083e4000c101d06 */
[----:B------:R-:W-:Y:S05]  /*0630*/  @!P0 EXIT ;  /* 0x000000000000894d */ /* 0x000fea0003800000 */
[----:B-1----:R-:W-:Y:S01]  /*0640*/  LDS R4, [R13+0x800] ;  /* 0x000800000d047984 */ /* 0x002fe20000000800 */
[----:B------:R-:W-:-:S03]  /*0650*/  IMAD R3, R0, 0x40, R10 ;  /* 0x0000004000037824 */ /* 0x000fc600078e020a */
[----:B------:R-:W-:Y:S01]  /*0660*/  LDS R5, [R13+0x804] ;  /* 0x000804000d057984 */ /* 0x000fe20000000800 */
[----:B------:R-:W-:-:S03]  /*0670*/  IMAD.WIDE R8, R3, 0x4, R8 ;  /* 0x0000000403087825 */ /* 0x000fc600078e0208 */
[----:B------:R-:W-:Y:S04]  /*0680*/  LDS R6, [R13+0x808] ;  /* 0x000808000d067984 */ /* 0x000fe80000000800 */
[----:B------:R-:W0:Y:S04]  /*0690*/  LDS R7, [R13+0x80c] ;  /* 0x00080c000d077984 */ /* 0x000e280000000800 */
[----:B0-----:R-:W-:Y:S01]  /*06a0*/  STG.E.128 desc[UR6][R8.64], R4 ;  /* 0x0000000408007986 */ /* 0x001fe2000c101d06 */
[----:B------:R-:W-:Y:S05]  /*06b0*/  EXIT ;  /* 0x000000000000794d */ /* 0x000fea0003800000 */
.L_x_0:
[----:B------:R-:W-:-:S00]  /*06c0*/  BRA `(.L_x_0) ;  /* 0xfffffffc00fc7947 */ /* 0x000fc0000383ffff */
[----:B------:R-:W-:-:S00]  /*06d0*/  NOP ;  /* 0x0000000000007918 */ /* 0x000fc00000000000 */
        /* <DEDUP_REMOVED lines=10> */
.L_x_1:


//--------------------- .nv.shared.triton_poi_fused_convolution_15 --------------------------
	.section	.nv.shared.triton_poi_fused_convolution_15,"aw",@nobits
	.sectionflags	@""
	.align	16
	.zero		1024


//--------------------- .nv.constant0.triton_poi_fused_convolution_15 --------------------------
	.section	.nv.constant0.triton_poi_fused_convolution_15,"a",@progbits
	.sectionflags	@""
	.align	4
.nv.constant0.triton_poi_fused_convolution_15:
	.zero		560
